//
// Generated by NVIDIA NVVM Compiler
//
// Compiler Build ID: CL-36424714
// Cuda compilation tools, release 13.0, V13.0.88
// Based on NVVM 20.0.0
//

.version 9.0
.target sm_100
.address_size 64

	// .globl	_Z13invertirListaPiS_

.visible .entry _Z13invertirListaPiS_(
	.param .u64 .ptr .align 1 _Z13invertirListaPiS__param_0,
	.param .u64 .ptr .align 1 _Z13invertirListaPiS__param_1
)
{
	.reg .b32 	%r<6>;
	.reg .b64 	%rd<9>;

	ld.param.u64 	%rd1, [_Z13invertirListaPiS__param_0];
	ld.param.u64 	%rd2, [_Z13invertirListaPiS__param_1];
	cvta.to.global.u64 	%rd3, %rd2;
	cvta.to.global.u64 	%rd4, %rd1;
	mov.u32 	%r1, %tid.x;
	mov.u32 	%r2, %ntid.x;
	not.b32 	%r3, %r1;
	add.s32 	%r4, %r2, %r3;
	mul.wide.u32 	%rd5, %r1, 4;
	add.s64 	%rd6, %rd4, %rd5;
	ld.global.u32 	%r5, [%rd6];
	mul.wide.s32 	%rd7, %r4, 4;
	add.s64 	%rd8, %rd3, %rd7;
	st.global.u32 	[%rd8], %r5;
	ret;

}


// ===== COMPILED SASS (sm_100) =====

	.target	sm_100

	.elftype	@"ET_EXEC"


//--------------------- .note.nv.tkinfo           --------------------------
	.section	.note.nv.tkinfo,"",@"SHT_NOTE"
	.sectionflags	@"SHF_NOTE_NV_TKINFO"
	.tkinfo
        /*0018*/ 	.word	0x00000002
        /*0030*/ 	.string	""
        /*0030*/ 	.string	"ptxas"
        /*0030*/ 	.string	"Cuda compilation tools, release 13.0, V13.0.88"
        /*0030*/ 	.string	"Build cuda_13.0.r13.0/compiler.36424714_0"
        /*0030*/ 	.string	"-arch sm_100 -m 64 "



//--------------------- .note.nv.cuinfo           --------------------------
	.section	.note.nv.cuinfo,"",@"SHT_NOTE"
	.sectionflags	@"SHF_NOTE_NV_CUINFO"
        /*0018*/ 	.short	0x0002
        /*001a*/ 	.short	0x0064
        /*001c*/ 	.short	0x0082
	.zero		2


//--------------------- .nv.info                  --------------------------
	.section	.nv.info,"",@"SHT_CUDA_INFO"
	.align	4


	//----- nvinfo : EIATTR_REGCOUNT
	.align		4
        /*0000*/ 	.byte	0x04, 0x2f
        /*0002*/ 	.short	(.L_1 - .L_0)
	.align		4
.L_0:
        /*0004*/ 	.word	index@(_Z13invertirListaPiS_)
        /*0008*/ 	.word	0x0000000a


	//----- nvinfo : EIATTR_FRAME_SIZE
	.align		4
.L_1:
        /*000c*/ 	.byte	0x04, 0x11
        /*000e*/ 	.short	(.L_3 - .L_2)
	.align		4
.L_2:
        /*0010*/ 	.word	index@(_Z13invertirListaPiS_)
        /*0014*/ 	.word	0x00000000


	//----- nvinfo : EIATTR_MIN_STACK_SIZE
	.align		4
.L_3:
        /*0018*/ 	.byte	0x04, 0x12
        /*001a*/ 	.short	(.L_5 - .L_4)
	.align		4
.L_4:
        /*001c*/ 	.word	index@(_Z13invertirListaPiS_)
        /*0020*/ 	.word	0x00000000
.L_5:


//--------------------- .nv.compat                --------------------------
	.section	.nv.compat,"",@"SHT_CUDA_COMPAT_INFO"
	.align	4
        /*0000*/ 	.byte	0x02, 0x09, 0x00, 0x00, 0x02, 0x02, 0x01, 0x00, 0x02, 0x05, 0x05, 0x00, 0x03, 0x07, 0x01, 0x01
        /*0010*/ 	.byte	0x02, 0x03, 0x00, 0x00, 0x02, 0x06, 0x01, 0x00, 0x04, 0x0b, 0x08, 0x00, 0x09, 0x00, 0x00, 0x00
        /*0020*/ 	.byte	0x00, 0x00, 0x00, 0x00


//--------------------- .nv.info._Z13invertirListaPiS_ --------------------------
	.section	.nv.info._Z13invertirListaPiS_,"",@"SHT_CUDA_INFO"
	.sectionflags	@""
	.align	4


	//----- nvinfo : EIATTR_CUDA_API_VERSION
	.align		4
        /*0000*/ 	.byte	0x04, 0x37
        /*0002*/ 	.short	(.L_7 - .L_6)
.L_6:
        /*0004*/ 	.word	0x00000082


	//----- nvinfo : EIATTR_KPARAM_INFO
	.align		4
.L_7:
        /*0008*/ 	.byte	0x04, 0x17
        /*000a*/ 	.short	(.L_9 - .L_8)
.L_8:
        /*000c*/ 	.word	0x00000000
        /*0010*/ 	.short	0x0001
        /*0012*/ 	.short	0x0008
        /*0014*/ 	.byte	0x00, 0xf5, 0x21, 0x00


	//----- nvinfo : EIATTR_KPARAM_INFO
	.align		4
.L_9:
        /*0018*/ 	.byte	0x04, 0x17
        /*001a*/ 	.short	(.L_11 - .L_10)
.L_10:
        /*001c*/ 	.word	0x00000000
        /*0020*/ 	.short	0x0000
        /*0022*/ 	.short	0x0000
        /*0024*/ 	.byte	0x00, 0xf5, 0x21, 0x00


	//----- nvinfo : EIATTR_SPARSE_MMA_MASK
	.align		4
.L_11:
        /*0028*/ 	.byte	0x03, 0x50
        /*002a*/ 	.short	0x0000


	//----- nvinfo : EIATTR_MAXREG_COUNT
	.align		4
        /*002c*/ 	.byte	0x03, 0x1b
        /*002e*/ 	.short	0x00ff


	//----- nvinfo : EIATTR_MERCURY_ISA_VERSION
	.align		4
        /*0030*/ 	.byte	0x03, 0x5f
        /*0032*/ 	.short	0x0101


	//----- nvinfo : EIATTR_VRC_CTA_INIT_COUNT
	.align		4
        /*0034*/ 	.byte	0x02, 0x4a
	.zero		1
	.zero		1


	//----- nvinfo : EIATTR_EXIT_INSTR_OFFSETS
	.align		4
        /*0038*/ 	.byte	0x04, 0x1c
        /*003a*/ 	.short	(.L_13 - .L_12)


	//   ....[0]....
.L_12:
        /*003c*/ 	.word	0x000000c0


	//----- nvinfo : EIATTR_CBANK_PARAM_SIZE
	.align		4
.L_13:
        /*0040*/ 	.byte	0x03, 0x19
        /*0042*/ 	.short	0x0010


	//----- nvinfo : EIATTR_PARAM_CBANK
	.align		4
        /*0044*/ 	.byte	0x04, 0x0a
        /*0046*/ 	.short	(.L_15 - .L_14)
	.align		4
.L_14:
        /*0048*/ 	.word	index@(.nv.constant0._Z13invertirListaPiS_)
        /*004c*/ 	.short	0x0380
        /*004e*/ 	.short	0x0010


	//----- nvinfo : EIATTR_SW_WAR
	.align		4
.L_15:
        /*0050*/ 	.byte	0x04, 0x36
        /*0052*/ 	.short	(.L_17 - .L_16)
.L_16:
        /*0054*/ 	.word	0x00000008
.L_17:


//--------------------- .nv.callgraph             --------------------------
	.section	.nv.callgraph,"",@"SHT_CUDA_CALLGRAPH"
	.align	4
	.sectionentsize	8
	.align		4
        /*0000*/ 	.word	0x00000000
	.align		4
        /*0004*/ 	.word	0xffffffff
	.align		4
        /*0008*/ 	.word	0x00000000
	.align		4
        /*000c*/ 	.word	0xfffffffe
	.align		4
        /*0010*/ 	.word	0x00000000
	.align		4
        /*0014*/ 	.word	0xfffffffd
	.align		4
        /*0018*/ 	.word	0x00000000
	.align		4
        /*001c*/ 	.word	0xfffffffc


//--------------------- .text._Z13invertirListaPiS_ --------------------------
	.section	.text._Z13invertirListaPiS_,"ax",@progbits
	.align	128
        .global         _Z13invertirListaPiS_
        .type           _Z13invertirListaPiS_,@function
        .size           _Z13invertirListaPiS_,(.L_x_1 - _Z13invertirListaPiS_)
        .other          _Z13invertirListaPiS_,@"STO_CUDA_ENTRY STV_DEFAULT"
_Z13invertirListaPiS_:
.text._Z13invertirListaPiS_:
[----:B------:R-:W-:Y:S01]  /*0000*/  LDC R1, c[0x0][0x37c] ;  /* 0x0000df00ff017b82 */ /* 0x000fe20000000800 */
[----:B------:R-:W0:Y:S07]  /*0010*/  S2R R7, SR_TID.X ;  /* 0x0000000000077919 */ /* 0x000e2e0000002100 */
[----:B------:R-:W0:Y:S01]  /*0020*/  LDC.64 R2, c[0x0][0x380] ;  /* 0x0000e000ff027b82 */ /* 0x000e220000000a00 */
[----:B------:R-:W1:Y:S07]  /*0030*/  LDCU.64 UR4, c[0x0][0x358] ;  /* 0x00006b00ff0477ac */ /* 0x000e6e0008000a00 */
[----:B------:R-:W2:Y:S01]  /*0040*/  LDC.64 R4, c[0x0][0x388] ;  /* 0x0000e200ff047b82 */ /* 0x000ea20000000a00 */
[----:B0-----:R-:W-:-:S06]  /*0050*/  IMAD.WIDE.U32 R2, R7, 0x4, R2 ;  /* 0x0000000407027825 */ /* 0x001fcc00078e0002 */
[----:B-1----:R-:W3:Y:S01]  /*0060*/  LDG.E R3, desc[UR4][R2.64] ;  /* 0x0000000402037981 */ /* 0x002ee2000c1e1900 */
[----:B------:R-:W0:Y:S01]  /*0070*/  LDCU UR6, c[0x0][0x360] ;  /* 0x00006c00ff0677ac */ /* 0x000e220008000800 */
[----:B------:R-:W-:-:S04]  /*0080*/  LOP3.LUT R0, RZ, R7, RZ, 0x33, !PT ;  /* 0x00000007ff007212 */ /* 0x000fc800078e33ff */
[----:B0-----:R-:W-:-:S05]  /*0090*/  IADD3 R7, PT, PT, R0, UR6, RZ ;  /* 0x0000000600077c10 */ /* 0x001fca000fffe0ff */
[----:B--2---:R-:W-:-:S05]  /*00a0*/  IMAD.WIDE R4, R7, 0x4, R4 ;  /* 0x0000000407047825 */ /* 0x004fca00078e0204 */
[----:B---3--:R-:W-:Y:S01]  /*00b0*/  STG.E desc[UR4][R4.64], R3 ;  /* 0x0000000304007986 */ /* 0x008fe2000c101904 */
[----:B------:R-:W-:Y:S05]  /*00c0*/  EXIT ;  /* 0x000000000000794d */ /* 0x000fea0003800000 */
.L_x_0:
[----:B------:R-:W-:-:S00]  /*00d0*/  BRA `(.L_x_0) ;  /* 0xfffffffc00fc7947 */ /* 0x000fc0000383ffff */
[----:B------:R-:W-:-:S00]  /*00e0*/  NOP ;  /* 0x0000000000007918 */ /* 0x000fc00000000000 */
        /* <DEDUP_REMOVED lines=9> */
.L_x_1:


//--------------------- .nv.shared.reserved.0     --------------------------
	.section	.nv.shared.reserved.0,"aw",@nobits
	.weak		__nv_reservedSMEM_offset_0_alias
	.size		__nv_reservedSMEM_offset_0_alias, 0, 64
	.other		__nv_reservedSMEM_offset_0_alias,@"STO_CUDA_RESERVED_SHARED STV_DEFAULT"
__nv_reservedSMEM_offset_0_alias:
	.zero		0
	.zero		64


//--------------------- .nv.constant0._Z13invertirListaPiS_ --------------------------
	.section	.nv.constant0._Z13invertirListaPiS_,"a",@progbits
	.sectionflags	@""
	.align	4
.nv.constant0._Z13invertirListaPiS_:
	.zero		912


//--------------------- SYMBOLS --------------------------

	.type		.nv.reservedSmem.offset0,@object
	.size		.nv.reservedSmem.offset0,0x4
